//
// Generated by NVIDIA NVVM Compiler
//
// Compiler Build ID: CL-36424714
// Cuda compilation tools, release 13.0, V13.0.88
// Based on NVVM 20.0.0
//

.version 9.0
.target sm_100
.address_size 64

	// .globl	_Z10vector_addPiS_S_mm

.visible .entry _Z10vector_addPiS_S_mm(
	.param .u64 .ptr .align 1 _Z10vector_addPiS_S_mm_param_0,
	.param .u64 .ptr .align 1 _Z10vector_addPiS_S_mm_param_1,
	.param .u64 .ptr .align 1 _Z10vector_addPiS_S_mm_param_2,
	.param .u64 _Z10vector_addPiS_S_mm_param_3,
	.param .u64 _Z10vector_addPiS_S_mm_param_4
)
{
	.reg .pred 	%p<6>;
	.reg .b32 	%r<20>;
	.reg .b64 	%rd<56>;

	ld.param.u64 	%rd35, [_Z10vector_addPiS_S_mm_param_0];
	ld.param.u64 	%rd36, [_Z10vector_addPiS_S_mm_param_1];
	ld.param.u64 	%rd37, [_Z10vector_addPiS_S_mm_param_2];
	ld.param.u64 	%rd34, [_Z10vector_addPiS_S_mm_param_3];
	ld.param.u64 	%rd38, [_Z10vector_addPiS_S_mm_param_4];
	cvta.to.global.u64 	%rd1, %rd37;
	cvta.to.global.u64 	%rd2, %rd36;
	cvta.to.global.u64 	%rd3, %rd35;
	mov.u32 	%r1, %ctaid.x;
	mov.u32 	%r2, %ntid.x;
	mov.u32 	%r3, %tid.x;
	mad.lo.s32 	%r4, %r1, %r2, %r3;
	cvt.u64.u32 	%rd39, %r4;
	mul.lo.s64 	%rd4, %rd38, %rd39;
	add.s64 	%rd5, %rd4, %rd38;
	min.u64 	%rd40, %rd5, %rd34;
	setp.le.u64 	%p1, %rd40, %rd4;
	@%p1 bra 	$L__BB0_7;
	add.s64 	%rd41, %rd4, 1;
	max.u64 	%rd7, %rd40, %rd41;
	sub.s64 	%rd42, %rd7, %rd4;
	and.b64  	%rd8, %rd42, 3;
	setp.eq.s64 	%p2, %rd8, 0;
	mov.u64 	%rd55, %rd4;
	@%p2 bra 	$L__BB0_4;
	shl.b64 	%rd43, %rd4, 2;
	add.s64 	%rd50, %rd1, %rd43;
	add.s64 	%rd49, %rd2, %rd43;
	add.s64 	%rd48, %rd3, %rd43;
	neg.s64 	%rd47, %rd8;
	add.s64 	%rd55, %rd4, %rd8;
$L__BB0_3:
	.pragma "nounroll";
	ld.global.u32 	%r5, [%rd48];
	ld.global.u32 	%r6, [%rd49];
	add.s32 	%r7, %r6, %r5;
	st.global.u32 	[%rd50], %r7;
	add.s64 	%rd50, %rd50, 4;
	add.s64 	%rd49, %rd49, 4;
	add.s64 	%rd48, %rd48, 4;
	add.s64 	%rd47, %rd47, 1;
	setp.ne.s64 	%p3, %rd47, 0;
	@%p3 bra 	$L__BB0_3;
$L__BB0_4:
	sub.s64 	%rd44, %rd4, %rd7;
	setp.gt.u64 	%p4, %rd44, -4;
	@%p4 bra 	$L__BB0_7;
	shl.b64 	%rd45, %rd55, 2;
	add.s64 	%rd46, %rd45, 8;
	add.s64 	%rd54, %rd3, %rd46;
	add.s64 	%rd53, %rd2, %rd46;
	add.s64 	%rd52, %rd1, %rd46;
$L__BB0_6:
	ld.global.u32 	%r8, [%rd54+-8];
	ld.global.u32 	%r9, [%rd53+-8];
	add.s32 	%r10, %r9, %r8;
	st.global.u32 	[%rd52+-8], %r10;
	ld.global.u32 	%r11, [%rd54+-4];
	ld.global.u32 	%r12, [%rd53+-4];
	add.s32 	%r13, %r12, %r11;
	st.global.u32 	[%rd52+-4], %r13;
	ld.global.u32 	%r14, [%rd54];
	ld.global.u32 	%r15, [%rd53];
	add.s32 	%r16, %r15, %r14;
	st.global.u32 	[%rd52], %r16;
	ld.global.u32 	%r17, [%rd54+4];
	ld.global.u32 	%r18, [%rd53+4];
	add.s32 	%r19, %r18, %r17;
	st.global.u32 	[%rd52+4], %r19;
	add.s64 	%rd55, %rd55, 4;
	add.s64 	%rd54, %rd54, 16;
	add.s64 	%rd53, %rd53, 16;
	add.s64 	%rd52, %rd52, 16;
	setp.lt.u64 	%p5, %rd55, %rd40;
	@%p5 bra 	$L__BB0_6;
$L__BB0_7:
	ret;

}
	// .globl	_Z14vector_add_vecPKiS0_Pim
.visible .entry _Z14vector_add_vecPKiS0_Pim(
	.param .u64 .ptr .align 1 _Z14vector_add_vecPKiS0_Pim_param_0,
	.param .u64 .ptr .align 1 _Z14vector_add_vecPKiS0_Pim_param_1,
	.param .u64 .ptr .align 1 _Z14vector_add_vecPKiS0_Pim_param_2,
	.param .u64 _Z14vector_add_vecPKiS0_Pim_param_3
)
{
	.reg .pred 	%p<2>;
	.reg .b32 	%r<18>;
	.reg .b64 	%rd<13>;

	ld.param.u64 	%rd4, [_Z14vector_add_vecPKiS0_Pim_param_0];
	ld.param.u64 	%rd5, [_Z14vector_add_vecPKiS0_Pim_param_1];
	ld.param.u64 	%rd6, [_Z14vector_add_vecPKiS0_Pim_param_2];
	ld.param.u64 	%rd7, [_Z14vector_add_vecPKiS0_Pim_param_3];
	cvta.to.global.u64 	%rd8, %rd6;
	cvta.to.global.u64 	%rd9, %rd5;
	cvta.to.global.u64 	%rd10, %rd4;
	mov.u32 	%r1, %ctaid.x;
	mov.u32 	%r2, %ntid.x;
	mov.u32 	%r3, %tid.x;
	mad.lo.s32 	%r4, %r1, %r2, %r3;
	shl.b32 	%r5, %r4, 2;
	cvt.u64.u32 	%rd11, %r5;
	mul.wide.u32 	%rd12, %r5, 4;
	add.s64 	%rd1, %rd10, %rd12;
	add.s64 	%rd2, %rd9, %rd12;
	add.s64 	%rd3, %rd8, %rd12;
	setp.le.u64 	%p1, %rd7, %rd11;
	@%p1 bra 	$L__BB1_2;
	ld.global.u32 	%r6, [%rd1];
	ld.global.u32 	%r7, [%rd2];
	add.s32 	%r8, %r7, %r6;
	st.global.u32 	[%rd3], %r8;
	ld.global.u32 	%r9, [%rd1+4];
	ld.global.u32 	%r10, [%rd2+4];
	add.s32 	%r11, %r10, %r9;
	st.global.u32 	[%rd3+4], %r11;
	ld.global.u32 	%r12, [%rd1+8];
	ld.global.u32 	%r13, [%rd2+8];
	add.s32 	%r14, %r13, %r12;
	st.global.u32 	[%rd3+8], %r14;
	ld.global.u32 	%r15, [%rd1+12];
	ld.global.u32 	%r16, [%rd2+12];
	add.s32 	%r17, %r16, %r15;
	st.global.u32 	[%rd3+12], %r17;
$L__BB1_2:
	ret;

}


// ===== COMPILED SASS (sm_100) =====

	.target	sm_100

	.elftype	@"ET_EXEC"


//--------------------- .note.nv.tkinfo           --------------------------
	.section	.note.nv.tkinfo,"",@"SHT_NOTE"
	.sectionflags	@"SHF_NOTE_NV_TKINFO"
	.tkinfo
        /*0018*/ 	.word	0x00000002
        /*0030*/ 	.string	""
        /*0030*/ 	.string	"ptxas"
        /*0030*/ 	.string	"Cuda compilation tools, release 13.0, V13.0.88"
        /*0030*/ 	.string	"Build cuda_13.0.r13.0/compiler.36424714_0"
        /*0030*/ 	.string	"-arch sm_100 -m 64 "



//--------------------- .note.nv.cuinfo           --------------------------
	.section	.note.nv.cuinfo,"",@"SHT_NOTE"
	.sectionflags	@"SHF_NOTE_NV_CUINFO"
        /*0018*/ 	.short	0x0002
        /*001a*/ 	.short	0x0064
        /*001c*/ 	.short	0x0082
	.zero		2


//--------------------- .nv.info                  --------------------------
	.section	.nv.info,"",@"SHT_CUDA_INFO"
	.align	4


	//----- nvinfo : EIATTR_REGCOUNT
	.align		4
        /*0000*/ 	.byte	0x04, 0x2f
        /*0002*/ 	.short	(.L_1 - .L_0)
	.align		4
.L_0:
        /*0004*/ 	.word	index@(_Z10vector_addPiS_S_mm)
        /*0008*/ 	.word	0x00000016


	//----- nvinfo : EIATTR_FRAME_SIZE
	.align		4
.L_1:
        /*000c*/ 	.byte	0x04, 0x11
        /*000e*/ 	.short	(.L_3 - .L_2)
	.align		4
.L_2:
        /*0010*/ 	.word	index@(_Z10vector_addPiS_S_mm)
        /*0014*/ 	.word	0x00000000


	//----- nvinfo : EIATTR_REGCOUNT
	.align		4
.L_3:
        /*0018*/ 	.byte	0x04, 0x2f
        /*001a*/ 	.short	(.L_5 - .L_4)
	.align		4
.L_4:
        /*001c*/ 	.word	index@(_Z14vector_add_vecPKiS0_Pim)
        /*0020*/ 	.word	0x00000012


	//----- nvinfo : EIATTR_FRAME_SIZE
	.align		4
.L_5:
        /*0024*/ 	.byte	0x04, 0x11
        /*0026*/ 	.short	(.L_7 - .L_6)
	.align		4
.L_6:
        /*0028*/ 	.word	index@(_Z14vector_add_vecPKiS0_Pim)
        /*002c*/ 	.word	0x00000000


	//----- nvinfo : EIATTR_MIN_STACK_SIZE
	.align		4
.L_7:
        /*0030*/ 	.byte	0x04, 0x12
        /*0032*/ 	.short	(.L_9 - .L_8)
	.align		4
.L_8:
        /*0034*/ 	.word	index@(_Z14vector_add_vecPKiS0_Pim)
        /*0038*/ 	.word	0x00000000


	//----- nvinfo : EIATTR_MIN_STACK_SIZE
	.align		4
.L_9:
        /*003c*/ 	.byte	0x04, 0x12
        /*003e*/ 	.short	(.L_11 - .L_10)
	.align		4
.L_10:
        /*0040*/ 	.word	index@(_Z10vector_addPiS_S_mm)
        /*0044*/ 	.word	0x00000000
.L_11:


//--------------------- .nv.compat                --------------------------
	.section	.nv.compat,"",@"SHT_CUDA_COMPAT_INFO"
	.align	4
        /*0000*/ 	.byte	0x02, 0x09, 0x00, 0x00, 0x02, 0x02, 0x01, 0x00, 0x02, 0x05, 0x05, 0x00, 0x03, 0x07, 0x01, 0x01
        /*0010*/ 	.byte	0x02, 0x03, 0x00, 0x00, 0x02, 0x06, 0x01, 0x00, 0x04, 0x0b, 0x08, 0x00, 0x09, 0x00, 0x00, 0x00
        /*0020*/ 	.byte	0x00, 0x00, 0x00, 0x00


//--------------------- .nv.info._Z14vector_add_vecPKiS0_Pim --------------------------
	.section	.nv.info._Z14vector_add_vecPKiS0_Pim,"",@"SHT_CUDA_INFO"
	.sectionflags	@""
	.align	4


	//----- nvinfo : EIATTR_CUDA_API_VERSION
	.align		4
        /*0000*/ 	.byte	0x04, 0x37
        /*0002*/ 	.short	(.L_13 - .L_12)
.L_12:
        /*0004*/ 	.word	0x00000082


	//----- nvinfo : EIATTR_KPARAM_INFO
	.align		4
.L_13:
        /*0008*/ 	.byte	0x04, 0x17
        /*000a*/ 	.short	(.L_15 - .L_14)
.L_14:
        /*000c*/ 	.word	0x00000000
        /*0010*/ 	.short	0x0003
        /*0012*/ 	.short	0x0018
        /*0014*/ 	.byte	0x00, 0xf0, 0x21, 0x00


	//----- nvinfo : EIATTR_KPARAM_INFO
	.align		4
.L_15:
        /*0018*/ 	.byte	0x04, 0x17
        /*001a*/ 	.short	(.L_17 - .L_16)
.L_16:
        /*001c*/ 	.word	0x00000000
        /*0020*/ 	.short	0x0002
        /*0022*/ 	.short	0x0010
        /*0024*/ 	.byte	0x00, 0xf5, 0x21, 0x00


	//----- nvinfo : EIATTR_KPARAM_INFO
	.align		4
.L_17:
        /*0028*/ 	.byte	0x04, 0x17
        /*002a*/ 	.short	(.L_19 - .L_18)
.L_18:
        /*002c*/ 	.word	0x00000000
        /*0030*/ 	.short	0x0001
        /*0032*/ 	.short	0x0008
        /*0034*/ 	.byte	0x00, 0xf5, 0x21, 0x00


	//----- nvinfo : EIATTR_KPARAM_INFO
	.align		4
.L_19:
        /*0038*/ 	.byte	0x04, 0x17
        /*003a*/ 	.short	(.L_21 - .L_20)
.L_20:
        /*003c*/ 	.word	0x00000000
        /*0040*/ 	.short	0x0000
        /*0042*/ 	.short	0x0000
        /*0044*/ 	.byte	0x00, 0xf5, 0x21, 0x00


	//----- nvinfo : EIATTR_SPARSE_MMA_MASK
	.align		4
.L_21:
        /*0048*/ 	.byte	0x03, 0x50
        /*004a*/ 	.short	0x0000


	//----- nvinfo : EIATTR_MAXREG_COUNT
	.align		4
        /*004c*/ 	.byte	0x03, 0x1b
        /*004e*/ 	.short	0x00ff


	//----- nvinfo : EIATTR_MERCURY_ISA_VERSION
	.align		4
        /*0050*/ 	.byte	0x03, 0x5f
        /*0052*/ 	.short	0x0101


	//----- nvinfo : EIATTR_VRC_CTA_INIT_COUNT
	.align		4
        /*0054*/ 	.byte	0x02, 0x4a
	.zero		1
	.zero		1


	//----- nvinfo : EIATTR_EXIT_INSTR_OFFSETS
	.align		4
        /*0058*/ 	.byte	0x04, 0x1c
        /*005a*/ 	.short	(.L_23 - .L_22)


	//   ....[0]....
.L_22:
        /*005c*/ 	.word	0x000000b0


	//   ....[1]....
        /*0060*/ 	.word	0x00000210


	//----- nvinfo : EIATTR_CBANK_PARAM_SIZE
	.align		4
.L_23:
        /*0064*/ 	.byte	0x03, 0x19
        /*0066*/ 	.short	0x0020


	//----- nvinfo : EIATTR_PARAM_CBANK
	.align		4
        /*0068*/ 	.byte	0x04, 0x0a
        /*006a*/ 	.short	(.L_25 - .L_24)
	.align		4
.L_24:
        /*006c*/ 	.word	index@(.nv.constant0._Z14vector_add_vecPKiS0_Pim)
        /*0070*/ 	.short	0x0380
        /*0072*/ 	.short	0x0020


	//----- nvinfo : EIATTR_SW_WAR
	.align		4
.L_25:
        /*0074*/ 	.byte	0x04, 0x36
        /*0076*/ 	.short	(.L_27 - .L_26)
.L_26:
        /*0078*/ 	.word	0x00000008
.L_27:


//--------------------- .nv.info._Z10vector_addPiS_S_mm --------------------------
	.section	.nv.info._Z10vector_addPiS_S_mm,"",@"SHT_CUDA_INFO"
	.sectionflags	@""
	.align	4


	//----- nvinfo : EIATTR_CUDA_API_VERSION
	.align		4
        /*0000*/ 	.byte	0x04, 0x37
        /*0002*/ 	.short	(.L_29 - .L_28)
.L_28:
        /*0004*/ 	.word	0x00000082


	//----- nvinfo : EIATTR_KPARAM_INFO
	.align		4
.L_29:
        /*0008*/ 	.byte	0x04, 0x17
        /*000a*/ 	.short	(.L_31 - .L_30)
.L_30:
        /*000c*/ 	.word	0x00000000
        /*0010*/ 	.short	0x0004
        /*0012*/ 	.short	0x0020
        /*0014*/ 	.byte	0x00, 0xf0, 0x21, 0x00


	//----- nvinfo : EIATTR_KPARAM_INFO
	.align		4
.L_31:
        /*0018*/ 	.byte	0x04, 0x17
        /*001a*/ 	.short	(.L_33 - .L_32)
.L_32:
        /*001c*/ 	.word	0x00000000
        /*0020*/ 	.short	0x0003
        /*0022*/ 	.short	0x0018
        /*0024*/ 	.byte	0x00, 0xf0, 0x21, 0x00


	//----- nvinfo : EIATTR_KPARAM_INFO
	.align		4
.L_33:
        /*0028*/ 	.byte	0x04, 0x17
        /*002a*/ 	.short	(.L_35 - .L_34)
.L_34:
        /*002c*/ 	.word	0x00000000
        /*0030*/ 	.short	0x0002
        /*0032*/ 	.short	0x0010
        /*0034*/ 	.byte	0x00, 0xf5, 0x21, 0x00


	//----- nvinfo : EIATTR_KPARAM_INFO
	.align		4
.L_35:
        /*0038*/ 	.byte	0x04, 0x17
        /*003a*/ 	.short	(.L_37 - .L_36)
.L_36:
        /*003c*/ 	.word	0x00000000
        /*0040*/ 	.short	0x0001
        /*0042*/ 	.short	0x0008
        /*0044*/ 	.byte	0x00, 0xf5, 0x21, 0x00


	//----- nvinfo : EIATTR_KPARAM_INFO
	.align		4
.L_37:
        /*0048*/ 	.byte	0x04, 0x17
        /*004a*/ 	.short	(.L_39 - .L_38)
.L_38:
        /*004c*/ 	.word	0x00000000
        /*0050*/ 	.short	0x0000
        /*0052*/ 	.short	0x0000
        /*0054*/ 	.byte	0x00, 0xf5, 0x21, 0x00


	//----- nvinfo : EIATTR_SPARSE_MMA_MASK
	.align		4
.L_39:
        /*0058*/ 	.byte	0x03, 0x50
        /*005a*/ 	.short	0x0000


	//----- nvinfo : EIATTR_MAXREG_COUNT
	.align		4
        /*005c*/ 	.byte	0x03, 0x1b
        /*005e*/ 	.short	0x00ff


	//----- nvinfo : EIATTR_MERCURY_ISA_VERSION
	.align		4
        /*0060*/ 	.byte	0x03, 0x5f
        /*0062*/ 	.short	0x0101


	//----- nvinfo : EIATTR_VRC_CTA_INIT_COUNT
	.align		4
        /*0064*/ 	.byte	0x02, 0x4a
	.zero		1
	.zero		1


	//----- nvinfo : EIATTR_EXIT_INSTR_OFFSETS
	.align		4
        /*0068*/ 	.byte	0x04, 0x1c
        /*006a*/ 	.short	(.L_41 - .L_40)


	//   ....[0]....
.L_40:
        /*006c*/ 	.word	0x00000110


	//   ....[1]....
        /*0070*/ 	.word	0x00000480


	//   ....[2]....
        /*0074*/ 	.word	0x00001090


	//   ....[3]....
        /*0078*/ 	.word	0x000011a0


	//----- nvinfo : EIATTR_CRS_STACK_SIZE
	.align		4
.L_41:
        /*007c*/ 	.byte	0x04, 0x1e
        /*007e*/ 	.short	(.L_43 - .L_42)
.L_42:
        /*0080*/ 	.word	0x00000000


	//----- nvinfo : EIATTR_CBANK_PARAM_SIZE
	.align		4
.L_43:
        /*0084*/ 	.byte	0x03, 0x19
        /*0086*/ 	.short	0x0028


	//----- nvinfo : EIATTR_PARAM_CBANK
	.align		4
        /*0088*/ 	.byte	0x04, 0x0a
        /*008a*/ 	.short	(.L_45 - .L_44)
	.align		4
.L_44:
        /*008c*/ 	.word	index@(.nv.constant0._Z10vector_addPiS_S_mm)
        /*0090*/ 	.short	0x0380
        /*0092*/ 	.short	0x0028


	//----- nvinfo : EIATTR_SW_WAR
	.align		4
.L_45:
        /*0094*/ 	.byte	0x04, 0x36
        /*0096*/ 	.short	(.L_47 - .L_46)
.L_46:
        /*0098*/ 	.word	0x00000008
.L_47:


//--------------------- .nv.callgraph             --------------------------
	.section	.nv.callgraph,"",@"SHT_CUDA_CALLGRAPH"
	.align	4
	.sectionentsize	8
	.align		4
        /*0000*/ 	.word	0x00000000
	.align		4
        /*0004*/ 	.word	0xffffffff
	.align		4
        /*0008*/ 	.word	0x00000000
	.align		4
        /*000c*/ 	.word	0xfffffffe
	.align		4
        /*0010*/ 	.word	0x00000000
	.align		4
        /*0014*/ 	.word	0xfffffffd
	.align		4
        /*0018*/ 	.word	0x00000000
	.align		4
        /*001c*/ 	.word	0xfffffffc


//--------------------- .text._Z14vector_add_vecPKiS0_Pim --------------------------
	.section	.text._Z14vector_add_vecPKiS0_Pim,"ax",@progbits
	.align	128
        .global         _Z14vector_add_vecPKiS0_Pim
        .type           _Z14vector_add_vecPKiS0_Pim,@function
        .size           _Z14vector_add_vecPKiS0_Pim,(.L_x_12 - _Z14vector_add_vecPKiS0_Pim)
        .other          _Z14vector_add_vecPKiS0_Pim,@"STO_CUDA_ENTRY STV_DEFAULT"
_Z14vector_add_vecPKiS0_Pim:
.text._Z14vector_add_vecPKiS0_Pim:
[----:B------:R-:W-:Y:S01]  /*0000*/  LDC R1, c[0x0][0x37c] ;  /* 0x0000df00ff017b82 */ /* 0x000fe20000000800 */
[----:B------:R-:W0:Y:S07]  /*0010*/  S2R R3, SR_TID.X ;  /* 0x0000000000037919 */ /* 0x000e2e0000002100 */
[----:B------:R-:W0:Y:S01]  /*0020*/  S2UR UR4, SR_CTAID.X ;  /* 0x00000000000479c3 */ /* 0x000e220000002500 */
[----:B------:R-:W1:Y:S07]  /*0030*/  LDCU.64 UR6, c[0x0][0x398] ;  /* 0x00007300ff0677ac */ /* 0x000e6e0008000a00 */
[----:B------:R-:W0:Y:S08]  /*0040*/  LDC R0, c[0x0][0x360] ;  /* 0x0000d800ff007b82 */ /* 0x000e300000000800 */
[----:B------:R-:W2:Y:S01]  /*0050*/  LDC.64 R4, c[0x0][0x388] ;  /* 0x0000e200ff047b82 */ /* 0x000ea20000000a00 */
[----:B0-----:R-:W-:-:S07]  /*0060*/  IMAD R0, R0, UR4, R3 ;  /* 0x0000000400007c24 */ /* 0x001fce000f8e0203 */
[----:B------:R-:W0:Y:S01]  /*0070*/  LDC.64 R2, c[0x0][0x380] ;  /* 0x0000e000ff027b82 */ /* 0x000e220000000a00 */
[----:B------:R-:W-:-:S04]  /*0080*/  SHF.L.U32 R9, R0, 0x2, RZ ;  /* 0x0000000200097819 */ /* 0x000fc800000006ff */
[----:B-1----:R-:W-:-:S04]  /*0090*/  ISETP.GE.U32.AND P0, PT, R9, UR6, PT ;  /* 0x0000000609007c0c */ /* 0x002fc8000bf06070 */
[----:B------:R-:W-:-:S13]  /*00a0*/  ISETP.GE.U32.AND.EX P0, PT, RZ, UR7, PT, P0 ;  /* 0x00000007ff007c0c */ /* 0x000fda000bf06100 */
[----:B--2---:R-:W-:Y:S05]  /*00b0*/  @P0 EXIT ;  /* 0x000000000000094d */ /* 0x004fea0003800000 */
[----:B------:R-:W1:Y:S01]  /*00c0*/  LDCU.64 UR4, c[0x0][0x358] ;  /* 0x00006b00ff0477ac */ /* 0x000e620008000a00 */
[C---:B0-----:R-:W-:Y:S01]  /*00d0*/  IMAD.WIDE.U32 R2, R9.reuse, 0x4, R2 ;  /* 0x0000000409027825 */ /* 0x041fe200078e0002 */
[----:B------:R-:W0:Y:S03]  /*00e0*/  LDC.64 R6, c[0x0][0x390] ;  /* 0x0000e400ff067b82 */ /* 0x000e260000000a00 */
[C---:B------:R-:W-:Y:S01]  /*00f0*/  IMAD.WIDE.U32 R4, R9.reuse, 0x4, R4 ;  /* 0x0000000409047825 */ /* 0x040fe200078e0004 */
[----:B-1----:R-:W2:Y:S04]  /*0100*/  LDG.E R0, desc[UR4][R2.64] ;  /* 0x0000000402007981 */ /* 0x002ea8000c1e1900 */
[----:B------:R-:W2:Y:S01]  /*0110*/  LDG.E R11, desc[UR4][R4.64] ;  /* 0x00000004040b7981 */ /* 0x000ea2000c1e1900 */
[----:B0-----:R-:W-:Y:S01]  /*0120*/  IMAD.WIDE.U32 R6, R9, 0x4, R6 ;  /* 0x0000000409067825 */ /* 0x001fe200078e0006 */
[----:B--2---:R-:W-:-:S05]  /*0130*/  IADD3 R11, PT, PT, R0, R11, RZ ;  /* 0x0000000b000b7210 */ /* 0x004fca0007ffe0ff */
[----:B------:R-:W-:Y:S04]  /*0140*/  STG.E desc[UR4][R6.64], R11 ;  /* 0x0000000b06007986 */ /* 0x000fe8000c101904 */
[----:B------:R-:W2:Y:S04]  /*0150*/  LDG.E R0, desc[UR4][R2.64+0x4] ;  /* 0x0000040402007981 */ /* 0x000ea8000c1e1900 */
[----:B------:R-:W2:Y:S02]  /*0160*/  LDG.E R9, desc[UR4][R4.64+0x4] ;  /* 0x0000040404097981 */ /* 0x000ea4000c1e1900 */
        /* <DEDUP_REMOVED lines=9> */
[----:B------:R-:W-:Y:S01]  /*0200*/  STG.E desc[UR4][R6.64+0xc], R15 ;  /* 0x00000c0f06007986 */ /* 0x000fe2000c101904 */
[----:B------:R-:W-:Y:S05]  /*0210*/  EXIT ;  /* 0x000000000000794d */ /* 0x000fea0003800000 */
.L_x_0:
[----:B------:R-:W-:-:S00]  /*0220*/  BRA `(.L_x_0) ;  /* 0xfffffffc00fc7947 */ /* 0x000fc0000383ffff */
[----:B------:R-:W-:-:S00]  /*0230*/  NOP ;  /* 0x0000000000007918 */ /* 0x000fc00000000000 */
        /* <DEDUP_REMOVED lines=12> */
.L_x_12:


//--------------------- .text._Z10vector_addPiS_S_mm --------------------------
	.section	.text._Z10vector_addPiS_S_mm,"ax",@progbits
	.align	128
        .global         _Z10vector_addPiS_S_mm
        .type           _Z10vector_addPiS_S_mm,@function
        .size           _Z10vector_addPiS_S_mm,(.L_x_13 - _Z10vector_addPiS_S_mm)
        .other          _Z10vector_addPiS_S_mm,@"STO_CUDA_ENTRY STV_DEFAULT"
_Z10vector_addPiS_S_mm:
.text._Z10vector_addPiS_S_mm:
[----:B------:R-:W-:Y:S01]  /*0000*/  LDC R1, c[0x0][0x37c] ;  /* 0x0000df00ff017b82 */ /* 0x000fe20000000800 */
[----:B------:R-:W0:Y:S07]  /*0010*/  S2R R0, SR_TID.X ;  /* 0x0000000000007919 */ /* 0x000e2e0000002100 */
[----:B------:R-:W0:Y:S01]  /*0020*/  S2UR UR4, SR_CTAID.X ;  /* 0x00000000000479c3 */ /* 0x000e220000002500 */
[----:B------:R-:W1:Y:S01]  /*0030*/  LDCU.64 UR6, c[0x0][0x3a0] ;  /* 0x00007400ff0677ac */ /* 0x000e620008000a00 */
[----:B------:R-:W2:Y:S06]  /*0040*/  LDCU.64 UR8, c[0x0][0x398] ;  /* 0x00007300ff0877ac */ /* 0x000eac0008000a00 */
[----:B------:R-:W0:Y:S02]  /*0050*/  LDC R5, c[0x0][0x360] ;  /* 0x0000d800ff057b82 */ /* 0x000e240000000800 */
[----:B0-----:R-:W-:-:S04]  /*0060*/  IMAD R5, R5, UR4, R0 ;  /* 0x0000000405057c24 */ /* 0x001fc8000f8e0200 */
[----:B-1----:R-:W-:-:S04]  /*0070*/  IMAD.WIDE.U32 R2, R5, UR6, RZ ;  /* 0x0000000605027c25 */ /* 0x002fc8000f8e00ff */
[----:B------:R-:W-:Y:S01]  /*0080*/  IMAD R17, R5, UR7, R3 ;  /* 0x0000000705117c24 */ /* 0x000fe2000f8e0203 */
[----:B------:R-:W-:-:S04]  /*0090*/  IADD3 R0, P0, PT, R2, UR6, RZ ;  /* 0x0000000602007c10 */ /* 0x000fc8000ff1e0ff */
[----:B------:R-:W-:Y:S02]  /*00a0*/  IADD3.X R8, PT, PT, R17, UR7, RZ, P0, !PT ;  /* 0x0000000711087c10 */ /* 0x000fe400087fe4ff */
[----:B--2---:R-:W-:-:S04]  /*00b0*/  ISETP.LT.U32.AND P0, PT, R0, UR8, PT ;  /* 0x0000000800007c0c */ /* 0x004fc8000bf01070 */
[----:B------:R-:W-:-:S04]  /*00c0*/  ISETP.LT.U32.AND.EX P0, PT, R8, UR9, PT, P0 ;  /* 0x0000000908007c0c */ /* 0x000fc8000bf01100 */
[----:B------:R-:W-:Y:S02]  /*00d0*/  SEL R0, R0, UR8, P0 ;  /* 0x0000000800007c07 */ /* 0x000fe40008000000 */
[----:B------:R-:W-:Y:S02]  /*00e0*/  SEL R8, R8, UR9, P0 ;  /* 0x0000000908087c07 */ /* 0x000fe40008000000 */
[----:B------:R-:W-:-:S04]  /*00f0*/  ISETP.GT.U32.AND P0, PT, R0, R2, PT ;  /* 0x000000020000720c */ /* 0x000fc80003f04070 */
[----:B------:R-:W-:-:S13]  /*0100*/  ISETP.GT.U32.AND.EX P0, PT, R8, R17, PT, P0 ;  /* 0x000000110800720c */ /* 0x000fda0003f04100 */
[----:B------:R-:W-:Y:S05]  /*0110*/  @!P0 EXIT ;  /* 0x000000000000894d */ /* 0x000fea0003800000 */
[----:B------:R-:W-:Y:S01]  /*0120*/  IADD3 R7, P1, PT, R2, 0x1, RZ ;  /* 0x0000000102077810 */ /* 0x000fe20007f3e0ff */
[----:B------:R-:W0:Y:S01]  /*0130*/  LDCU.64 UR4, c[0x0][0x358] ;  /* 0x00006b00ff0477ac */ /* 0x000e220008000a00 */
[----:B------:R-:W-:Y:S01]  /*0140*/  BSSY.RECONVERGENT B0, `(.L_x_1) ;  /* 0x0000033000007945 */ /* 0x000fe20003800200 */
[----:B------:R-:W-:Y:S01]  /*0150*/  IMAD.MOV.U32 R11, RZ, RZ, R2 ;  /* 0x000000ffff0b7224 */ /* 0x000fe200078e0002 */
[----:B------:R-:W-:Y:S01]  /*0160*/  ISETP.GT.U32.AND P0, PT, R0, R7, PT ;  /* 0x000000070000720c */ /* 0x000fe20003f04070 */
[----:B------:R-:W-:-:S05]  /*0170*/  IMAD.X R9, RZ, RZ, R17, P1 ;  /* 0x000000ffff097224 */ /* 0x000fca00008e0611 */
[----:B------:R-:W-:-:S04]  /*0180*/  ISETP.GT.U32.AND.EX P0, PT, R8, R9, PT, P0 ;  /* 0x000000090800720c */ /* 0x000fc80003f04100 */
[----:B------:R-:W-:Y:S02]  /*0190*/  SEL R7, R0, R7, P0 ;  /* 0x0000000700077207 */ /* 0x000fe40000000000 */
[----:B------:R-:W-:Y:S01]  /*01a0*/  SEL R6, R8, R9, P0 ;  /* 0x0000000908067207 */ /* 0x000fe20000000000 */
[----:B------:R-:W-:Y:S01]  /*01b0*/  IMAD.MOV.U32 R9, RZ, RZ, R17 ;  /* 0x000000ffff097224 */ /* 0x000fe200078e0011 */
[C---:B------:R-:W-:Y:S01]  /*01c0*/  IADD3 R4, P2, PT, -R7.reuse, R2, RZ ;  /* 0x0000000207047210 */ /* 0x040fe20007f5e1ff */
[----:B------:R-:W-:-:S03]  /*01d0*/  IMAD.IADD R5, R7, 0x1, -R2 ;  /* 0x0000000107057824 */ /* 0x000fc600078e0a02 */
[----:B------:R-:W-:Y:S01]  /*01e0*/  ISETP.GT.U32.AND P0, PT, R4, -0x4, PT ;  /* 0xfffffffc0400780c */ /* 0x000fe20003f04070 */
[----:B------:R-:W-:Y:S01]  /*01f0*/  IMAD.X R4, R17, 0x1, ~R6, P2 ;  /* 0x0000000111047824 */ /* 0x000fe200010e0e06 */
[----:B------:R-:W-:-:S04]  /*0200*/  LOP3.LUT R5, R5, 0x3, RZ, 0xc0, !PT ;  /* 0x0000000305057812 */ /* 0x000fc800078ec0ff */
[----:B------:R-:W-:Y:S02]  /*0210*/  ISETP.NE.U32.AND P1, PT, R5, RZ, PT ;  /* 0x000000ff0500720c */ /* 0x000fe40003f25070 */
[----:B------:R-:W-:Y:S02]  /*0220*/  ISETP.GT.U32.AND.EX P0, PT, R4, -0x1, PT, P0 ;  /* 0xffffffff0400780c */ /* 0x000fe40003f04100 */
[----:B------:R-:W-:-:S13]  /*0230*/  ISETP.NE.AND.EX P1, PT, RZ, RZ, PT, P1 ;  /* 0x000000ffff00720c */ /* 0x000fda0003f25310 */
[----:B0-----:R-:W-:Y:S05]  /*0240*/  @!P1 BRA `(.L_x_2) ;  /* 0x0000000000889947 */ /* 0x001fea0003800000 */
[----:B------:R-:W0:Y:S01]  /*0250*/  LDCU.128 UR8, c[0x0][0x380] ;  /* 0x00007000ff0877ac */ /* 0x000e220008000c00 */
[C---:B------:R-:W-:Y:S01]  /*0260*/  IMAD.SHL.U32 R15, R2.reuse, 0x4, RZ ;  /* 0x00000004020f7824 */ /* 0x040fe200078e00ff */
[----:B------:R-:W-:Y:S01]  /*0270*/  SHF.L.U64.HI R16, R2, 0x2, R17 ;  /* 0x0000000202107819 */ /* 0x000fe20000010211 */
[----:B------:R-:W1:Y:S01]  /*0280*/  LDCU.64 UR6, c[0x0][0x390] ;  /* 0x00007200ff0677ac */ /* 0x000e620008000a00 */
[----:B------:R-:W-:Y:S02]  /*0290*/  IADD3 R11, P4, PT, R5, R2, RZ ;  /* 0x00000002050b7210 */ /* 0x000fe40007f9e0ff */
[----:B------:R-:W-:-:S03]  /*02a0*/  IADD3 R6, P5, PT, RZ, -R5, RZ ;  /* 0x80000005ff067210 */ /* 0x000fc60007fbe0ff */
[----:B------:R-:W-:Y:S02]  /*02b0*/  IMAD.X R9, RZ, RZ, R17, P4 ;  /* 0x000000ffff097224 */ /* 0x000fe400020e0611 */
[----:B------:R-:W-:Y:S01]  /*02c0*/  IMAD.X R10, RZ, RZ, -0x1, P5 ;  /* 0xffffffffff0a7424 */ /* 0x000fe200028e06ff */
[C---:B0-----:R-:W-:Y:S02]  /*02d0*/  IADD3 R13, P2, PT, R15.reuse, UR10, RZ ;  /* 0x0000000a0f0d7c10 */ /* 0x041fe4000ff5e0ff */
[C---:B------:R-:W-:Y:S02]  /*02e0*/  IADD3 R12, P3, PT, R15.reuse, UR8, RZ ;  /* 0x000000080f0c7c10 */ /* 0x040fe4000ff7e0ff */
[----:B-1----:R-:W-:Y:S02]  /*02f0*/  IADD3 R15, P1, PT, R15, UR6, RZ ;  /* 0x000000060f0f7c10 */ /* 0x002fe4000ff3e0ff */
[C---:B------:R-:W-:Y:S02]  /*0300*/  IADD3.X R14, PT, PT, R16.reuse, UR11, RZ, P2, !PT ;  /* 0x0000000b100e7c10 */ /* 0x040fe400097fe4ff */
[----:B------:R-:W-:-:S02]  /*0310*/  IADD3.X R5, PT, PT, R16, UR9, RZ, P3, !PT ;  /* 0x0000000910057c10 */ /* 0x000fc40009ffe4ff */
[----:B------:R-:W-:-:S07]  /*0320*/  IADD3.X R16, PT, PT, R16, UR7, RZ, P1, !PT ;  /* 0x0000000710107c10 */ /* 0x000fce0008ffe4ff */
.L_x_3:
[----:B------:R-:W-:Y:S02]  /*0330*/  IMAD.MOV.U32 R4, RZ, RZ, R12 ;  /* 0x000000ffff047224 */ /* 0x000fe400078e000c */
[----:B0-----:R-:W-:Y:S02]  /*0340*/  IMAD.MOV.U32 R3, RZ, RZ, R14 ;  /* 0x000000ffff037224 */ /* 0x001fe400078e000e */
[----:B------:R-:W-:Y:S02]  /*0350*/  IMAD.MOV.U32 R2, RZ, RZ, R13 ;  /* 0x000000ffff027224 */ /* 0x000fe400078e000d */
[----:B------:R-:W2:Y:S04]  /*0360*/  LDG.E R4, desc[UR4][R4.64] ;  /* 0x0000000404047981 */ /* 0x000ea8000c1e1900 */
[----:B------:R0:W2:Y:S01]  /*0370*/  LDG.E R3, desc[UR4][R2.64] ;  /* 0x0000000402037981 */ /* 0x0000a2000c1e1900 */
[----:B------:R-:W-:-:S02]  /*0380*/  IADD3 R6, P1, PT, R6, 0x1, RZ ;  /* 0x0000000106067810 */ /* 0x000fc40007f3e0ff */
[----:B------:R-:W-:Y:S02]  /*0390*/  IADD3 R13, P3, PT, R13, 0x4, RZ ;  /* 0x000000040d0d7810 */ /* 0x000fe40007f7e0ff */
[----:B------:R-:W-:Y:S01]  /*03a0*/  IADD3 R12, P4, PT, R12, 0x4, RZ ;  /* 0x000000040c0c7810 */ /* 0x000fe20007f9e0ff */
[----:B------:R-:W-:Y:S01]  /*03b0*/  IMAD.X R10, RZ, RZ, R10, P1 ;  /* 0x000000ffff0a7224 */ /* 0x000fe200008e060a */
[----:B------:R-:W-:Y:S01]  /*03c0*/  ISETP.NE.U32.AND P1, PT, R6, RZ, PT ;  /* 0x000000ff0600720c */ /* 0x000fe20003f25070 */
[----:B------:R-:W-:Y:S02]  /*03d0*/  IMAD.X R14, RZ, RZ, R14, P3 ;  /* 0x000000ffff0e7224 */ /* 0x000fe400018e060e */
[----:B0-----:R-:W-:Y:S01]  /*03e0*/  IMAD.MOV.U32 R2, RZ, RZ, R15 ;  /* 0x000000ffff027224 */ /* 0x001fe200078e000f */
[----:B------:R-:W-:Y:S01]  /*03f0*/  ISETP.NE.AND.EX P1, PT, R10, RZ, PT, P1 ;  /* 0x000000ff0a00720c */ /* 0x000fe20003f25310 */
[----:B------:R-:W-:Y:S01]  /*0400*/  IMAD.X R5, RZ, RZ, R5, P4 ;  /* 0x000000ffff057224 */ /* 0x000fe200020e0605 */
[----:B------:R-:W-:Y:S01]  /*0410*/  IADD3 R15, P2, PT, R15, 0x4, RZ ;  /* 0x000000040f0f7810 */ /* 0x000fe20007f5e0ff */
[----:B--2---:R-:W-:-:S02]  /*0420*/  IMAD.IADD R7, R4, 0x1, R3 ;  /* 0x0000000104077824 */ /* 0x004fc400078e0203 */
[--C-:B------:R-:W-:Y:S02]  /*0430*/  IMAD.MOV.U32 R3, RZ, RZ, R16.reuse ;  /* 0x000000ffff037224 */ /* 0x100fe400078e0010 */
[----:B------:R-:W-:-:S03]  /*0440*/  IMAD.X R16, RZ, RZ, R16, P2 ;  /* 0x000000ffff107224 */ /* 0x000fc600010e0610 */
[----:B------:R0:W-:Y:S03]  /*0450*/  STG.E desc[UR4][R2.64], R7 ;  /* 0x0000000702007986 */ /* 0x0001e6000c101904 */
[----:B------:R-:W-:Y:S05]  /*0460*/  @P1 BRA `(.L_x_3) ;  /* 0xfffffffc00b01947 */ /* 0x000fea000383ffff */
.L_x_2:
[----:B------:R-:W-:Y:S05]  /*0470*/  BSYNC.RECONVERGENT B0 ;  /* 0x0000000000007941 */ /* 0x000fea0003800200 */
.L_x_1:
[----:B------:R-:W-:Y:S05]  /*0480*/  @P0 EXIT ;  /* 0x000000000000094d */ /* 0x000fea0003800000 */
[----:B------:R-:W1:Y:S01]  /*0490*/  LDCU.128 UR8, c[0x0][0x380] ;  /* 0x00007000ff0877ac */ /* 0x000e620008000c00 */
[C---:B------:R-:W-:Y:S01]  /*04a0*/  ISETP.GE.U32.AND P1, PT, R11.reuse, R0, PT ;  /* 0x000000000b00720c */ /* 0x040fe20003f26070 */
[----:B------:R-:W-:Y:S01]  /*04b0*/  BSSY.RECONVERGENT B0, `(.L_x_4) ;  /* 0x000002b000007945 */ /* 0x000fe20003800200 */
[----:B0-----:R-:W-:Y:S01]  /*04c0*/  LEA R2, P0, R11, 0x8, 0x2 ;  /* 0x000000080b027811 */ /* 0x001fe200078010ff */
[----:B------:R-:W0:Y:S01]  /*04d0*/  LDCU.64 UR6, c[0x0][0x390] ;  /* 0x00007200ff0677ac */ /* 0x000e220008000a00 */
[----:B------:R-:W-:Y:S02]  /*04e0*/  ISETP.GE.U32.AND.EX P1, PT, R9, R8, PT, P1 ;  /* 0x000000080900720c */ /* 0x000fe40003f26110 */
[----:B------:R-:W-:Y:S02]  /*04f0*/  LEA.HI.X R3, R11, RZ, R9, 0x2, P0 ;  /* 0x000000ff0b037211 */ /* 0x000fe400000f1409 */
[C---:B-1----:R-:W-:Y:S02]  /*0500*/  IADD3 R6, P2, PT, R2.reuse, UR8, RZ ;  /* 0x0000000802067c10 */ /* 0x042fe4000ff5e0ff */
[----:B------:R-:W-:-:S02]  /*0510*/  IADD3 R4, P0, PT, R2, UR10, RZ ;  /* 0x0000000a02047c10 */ /* 0x000fc4000ff1e0ff */
[----:B0-----:R-:W-:Y:S02]  /*0520*/  IADD3 R2, P3, PT, R2, UR6, RZ ;  /* 0x0000000602027c10 */ /* 0x001fe4000ff7e0ff */
[C---:B------:R-:W-:Y:S02]  /*0530*/  IADD3.X R7, PT, PT, R3.reuse, UR9, RZ, P2, !PT ;  /* 0x0000000903077c10 */ /* 0x040fe400097fe4ff */
[C---:B------:R-:W-:Y:S02]  /*0540*/  IADD3.X R5, PT, PT, R3.reuse, UR11, RZ, P0, !PT ;  /* 0x0000000b03057c10 */ /* 0x040fe400087fe4ff */
[----:B------:R-:W-:Y:S02]  /*0550*/  IADD3.X R3, PT, PT, R3, UR7, RZ, P3, !PT ;  /* 0x0000000703037c10 */ /* 0x000fe40009ffe4ff */
[----:B------:R-:W-:Y:S01]  /*0560*/  PLOP3.LUT P0, PT, PT, PT, PT, 0x80, 0x8 ;  /* 0x000000000008781c */ /* 0x000fe20003f0f070 */
[----:B------:R-:W-:-:S12]  /*0570*/  @!P1 BRA `(.L_x_5) ;  /* 0x0000000000789947 */ /* 0x000fd80003800000 */
[----:B------:R-:W2:Y:S04]  /*0580*/  LDG.E R10, desc[UR4][R6.64+-0x8] ;  /* 0xfffff804060a7981 */ /* 0x000ea8000c1e1900 */
[----:B------:R-:W2:Y:S02]  /*0590*/  LDG.E R13, desc[UR4][R4.64+-0x8] ;  /* 0xfffff804040d7981 */ /* 0x000ea4000c1e1900 */
[----:B--2---:R-:W-:-:S05]  /*05a0*/  IMAD.IADD R13, R10, 0x1, R13 ;  /* 0x000000010a0d7824 */ /* 0x004fca00078e020d */
[----:B------:R-:W-:Y:S04]  /*05b0*/  STG.E desc[UR4][R2.64+-0x8], R13 ;  /* 0xfffff80d02007986 */ /* 0x000fe8000c101904 */
[----:B------:R-:W2:Y:S04]  /*05c0*/  LDG.E R10, desc[UR4][R6.64+-0x4] ;  /* 0xfffffc04060a7981 */ /* 0x000ea8000c1e1900 */
[----:B------:R-:W2:Y:S02]  /*05d0*/  LDG.E R15, desc[UR4][R4.64+-0x4] ;  /* 0xfffffc04040f7981 */ /* 0x000ea4000c1e1900 */
[----:B--2---:R-:W-:-:S05]  /*05e0*/  IMAD.IADD R15, R10, 0x1, R15 ;  /* 0x000000010a0f7824 */ /* 0x004fca00078e020f */
[----:B------:R0:W-:Y:S04]  /*05f0*/  STG.E desc[UR4][R2.64+-0x4], R15 ;  /* 0xfffffc0f02007986 */ /* 0x0001e8000c101904 */
[----:B------:R-:W2:Y:S04]  /*0600*/  LDG.E R10, desc[UR4][R6.64] ;  /* 0x00000004060a7981 */ /* 0x000ea8000c1e1900 */
[----:B------:R-:W2:Y:S02]  /*0610*/  LDG.E R17, desc[UR4][R4.64] ;  /* 0x0000000404117981 */ /* 0x000ea4000c1e1900 */
[----:B--2---:R-:W-:-:S05]  /*0620*/  IMAD.IADD R17, R10, 0x1, R17 ;  /* 0x000000010a117824 */ /* 0x004fca00078e0211 */
[----:B------:R-:W-:Y:S04]  /*0630*/  STG.E desc[UR4][R2.64], R17 ;  /* 0x0000001102007986 */ /* 0x000fe8000c101904 */
[----:B------:R1:W2:Y:S04]  /*0640*/  LDG.E R10, desc[UR4][R6.64+0x4] ;  /* 0x00000404060a7981 */ /* 0x0002a8000c1e1900 */
[----:B------:R3:W2:Y:S01]  /*0650*/  LDG.E R19, desc[UR4][R4.64+0x4] ;  /* 0x0000040404137981 */ /* 0x0006a2000c1e1900 */
[----:B------:R-:W-:Y:S02]  /*0660*/  IADD3 R14, P2, PT, R6, 0x10, RZ ;  /* 0x00000010060e7810 */ /* 0x000fe40007f5e0ff */
[----:B------:R-:W-:-:S02]  /*0670*/  IADD3 R12, P3, PT, R4, 0x10, RZ ;  /* 0x00000010040c7810 */ /* 0x000fc40007f7e0ff */
[----:B------:R-:W-:Y:S01]  /*0680*/  IADD3 R11, P1, PT, R11, 0x4, RZ ;  /* 0x000000040b0b7810 */ /* 0x000fe20007f3e0ff */
[----:B0-----:R-:W-:Y:S01]  /*0690*/  IMAD.X R15, RZ, RZ, R7, P2 ;  /* 0x000000ffff0f7224 */ /* 0x001fe200010e0607 */
[----:B------:R-:W-:Y:S01]  /*06a0*/  PLOP3.LUT P0, PT, PT, PT, PT, 0x8, 0x80 ;  /* 0x000000000080781c */ /* 0x000fe20003f0e170 */
[----:B-1----:R-:W-:Y:S01]  /*06b0*/  IMAD.MOV.U32 R6, RZ, RZ, R14 ;  /* 0x000000ffff067224 */ /* 0x002fe200078e000e */
[----:B------:R-:W-:Y:S01]  /*06c0*/  IADD3.X R9, PT, PT, RZ, R9, RZ, P1, !PT ;  /* 0x00000009ff097210 */ /* 0x000fe20000ffe4ff */
[----:B---3--:R-:W-:Y:S02]  /*06d0*/  IMAD.X R5, RZ, RZ, R5, P3 ;  /* 0x000000ffff057224 */ /* 0x008fe400018e0605 */
[----:B------:R-:W-:Y:S02]  /*06e0*/  IMAD.MOV.U32 R7, RZ, RZ, R15 ;  /* 0x000000ffff077224 */ /* 0x000fe400078e000f */
[----:B------:R-:W-:Y:S02]  /*06f0*/  IMAD.MOV.U32 R4, RZ, RZ, R12 ;  /* 0x000000ffff047224 */ /* 0x000fe400078e000c */
[----:B--2---:R-:W-:Y:S01]  /*0700*/  IMAD.IADD R19, R10, 0x1, R19 ;  /* 0x000000010a137824 */ /* 0x004fe200078e0213 */
[----:B------:R-:W-:-:S04]  /*0710*/  IADD3 R10, P4, PT, R2, 0x10, RZ ;  /* 0x00000010020a7810 */ /* 0x000fc80007f9e0ff */
[----:B------:R0:W-:Y:S01]  /*0720*/  STG.E desc[UR4][R2.64+0x4], R19 ;  /* 0x0000041302007986 */ /* 0x0001e2000c101904 */
[----:B------:R-:W-:Y:S02]  /*0730*/  IMAD.X R13, RZ, RZ, R3, P4 ;  /* 0x000000ffff0d7224 */ /* 0x000fe400020e0603 */
[----:B0-----:R-:W-:Y:S02]  /*0740*/  IMAD.MOV.U32 R2, RZ, RZ, R10 ;  /* 0x000000ffff027224 */ /* 0x001fe400078e000a */
[----:B------:R-:W-:-:S07]  /*0750*/  IMAD.MOV.U32 R3, RZ, RZ, R13 ;  /* 0x000000ffff037224 */ /* 0x000fce00078e000d */
.L_x_5:
[----:B------:R-:W-:Y:S05]  /*0760*/  BSYNC.RECONVERGENT B0 ;  /* 0x0000000000007941 */ /* 0x000fea0003800200 */
.L_x_4:
[----:B------:R-:W-:Y:S01]  /*0770*/  IADD3 R10, P3, PT, -R11, R0, RZ ;  /* 0x000000000b0a7210 */ /* 0x000fe20007f7e1ff */
[----:B------:R-:W-:Y:S01]  /*0780*/  BSSY.RECONVERGENT B0, `(.L_x_6) ;  /* 0x0000057000007945 */ /* 0x000fe20003800200 */
[----:B------:R-:W-:Y:S02]  /*0790*/  ISETP.GT.U32.AND P1, PT, R0, R11, PT ;  /* 0x0000000b0000720c */ /* 0x000fe40003f24070 */
[----:B------:R-:W-:Y:S01]  /*07a0*/  ISETP.LE.U32.AND P2, PT, R10, 0xc, PT ;  /* 0x0000000c0a00780c */ /* 0x000fe20003f43070 */
[C---:B------:R-:W-:Y:S01]  /*07b0*/  IMAD.X R10, R8.reuse, 0x1, ~R9, P3 ;  /* 0x00000001080a7824 */ /* 0x040fe200018e0e09 */
[----:B------:R-:W-:-:S04]  /*07c0*/  ISETP.GT.U32.AND.EX P1, PT, R8, R9, PT, P1 ;  /* 0x000000090800720c */ /* 0x000fc80003f24110 */
[----:B------:R-:W-:-:S13]  /*07d0*/  ISETP.LE.U32.OR.EX P1, PT, R10, RZ, !P1, P2 ;  /* 0x000000ff0a00720c */ /* 0x000fda0004f23520 */
[----:B------:R-:W-:Y:S05]  /*07e0*/  @P1 BRA `(.L_x_7) ;  /* 0x0000000400401947 */ /* 0x000fea0003800000 */
[----:B------:R-:W-:Y:S02]  /*07f0*/  IADD3 R12, P1, PT, R0, -0xc, RZ ;  /* 0xfffffff4000c7810 */ /* 0x000fe40007f3e0ff */
[----:B------:R-:W-:Y:S02]  /*0800*/  PLOP3.LUT P0, PT, PT, PT, PT, 0x8, 0x80 ;  /* 0x000000000080781c */ /* 0x000fe40003f0e170 */
[----:B------:R-:W-:-:S11]  /*0810*/  IADD3.X R10, PT, PT, R8, -0x1, RZ, P1, !PT ;  /* 0xffffffff080a7810 */ /* 0x000fd60000ffe4ff */
.L_x_8:
[----:B------:R-:W2:Y:S04]  /*0820*/  LDG.E R13, desc[UR4][R6.64+-0x8] ;  /* 0xfffff804060d7981 */ /* 0x000ea8000c1e1900 */
[----:B------:R-:W2:Y:S02]  /*0830*/  LDG.E R14, desc[UR4][R4.64+-0x8] ;  /* 0xfffff804040e7981 */ /* 0x000ea4000c1e1900 */
[----:B--2---:R-:W-:-:S05]  /*0840*/  IMAD.IADD R13, R13, 0x1, R14 ;  /* 0x000000010d0d7824 */ /* 0x004fca00078e020e */
[----:B------:R0:W-:Y:S04]  /*0850*/  STG.E desc[UR4][R2.64+-0x8], R13 ;  /* 0xfffff80d02007986 */ /* 0x0001e8000c101904 */
        /* <DEDUP_REMOVED lines=8> */
[----:B------:R-:W3:Y:S04]  /*08e0*/  LDG.E R14, desc[UR4][R6.64+0x4] ;  /* 0x00000404060e7981 */ /* 0x000ee8000c1e1900 */
[----:B------:R-:W3:Y:S02]  /*08f0*/  LDG.E R19, desc[UR4][R4.64+0x4] ;  /* 0x0000040404137981 */ /* 0x000ee4000c1e1900 */
[----:B---3--:R-:W-:-:S05]  /*0900*/  IMAD.IADD R19, R14, 0x1, R19 ;  /* 0x000000010e137824 */ /* 0x008fca00078e0213 */
[----:B------:R3:W-:Y:S04]  /*0910*/  STG.E desc[UR4][R2.64+0x4], R19 ;  /* 0x0000041302007986 */ /* 0x0007e8000c101904 */
[----:B0-----:R-:W4:Y:S04]  /*0920*/  LDG.E R13, desc[UR4][R6.64+0x8] ;  /* 0x00000804060d7981 */ /* 0x001f28000c1e1900 */
[----:B------:R-:W4:Y:S02]  /*0930*/  LDG.E R14, desc[UR4][R4.64+0x8] ;  /* 0x00000804040e7981 */ /* 0x000f24000c1e1900 */
[----:B----4-:R-:W-:-:S05]  /*0940*/  IMAD.IADD R13, R13, 0x1, R14 ;  /* 0x000000010d0d7824 */ /* 0x010fca00078e020e */
[----:B------:R0:W-:Y:S04]  /*0950*/  STG.E desc[UR4][R2.64+0x8], R13 ;  /* 0x0000080d02007986 */ /* 0x0001e8000c101904 */
[----:B------:R-:W4:Y:S04]  /*0960*/  LDG.E R14, desc[UR4][R6.64+0xc] ;  /* 0x00000c04060e7981 */ /* 0x000f28000c1e1900 */
[----:B-1----:R-:W4:Y:S02]  /*0970*/  LDG.E R15, desc[UR4][R4.64+0xc] ;  /* 0x00000c04040f7981 */ /* 0x002f24000c1e1900 */
[----:B----4-:R-:W-:-:S05]  /*0980*/  IMAD.IADD R15, R14, 0x1, R15 ;  /* 0x000000010e0f7824 */ /* 0x010fca00078e020f */
[----:B------:R1:W-:Y:S04]  /*0990*/  STG.E desc[UR4][R2.64+0xc], R15 ;  /* 0x00000c0f02007986 */ /* 0x0003e8000c101904 */
[----:B------:R-:W4:Y:S04]  /*09a0*/  LDG.E R14, desc[UR4][R6.64+0x10] ;  /* 0x00001004060e7981 */ /* 0x000f28000c1e1900 */
[----:B--2---:R-:W4:Y:S02]  /*09b0*/  LDG.E R17, desc[UR4][R4.64+0x10] ;  /* 0x0000100404117981 */ /* 0x004f24000c1e1900 */
[----:B----4-:R-:W-:-:S05]  /*09c0*/  IMAD.IADD R17, R14, 0x1, R17 ;  /* 0x000000010e117824 */ /* 0x010fca00078e0211 */
[----:B------:R2:W-:Y:S04]  /*09d0*/  STG.E desc[UR4][R2.64+0x10], R17 ;  /* 0x0000101102007986 */ /* 0x0005e8000c101904 */
[----:B------:R-:W4:Y:S04]  /*09e0*/  LDG.E R14, desc[UR4][R6.64+0x14] ;  /* 0x00001404060e7981 */ /* 0x000f28000c1e1900 */
[----:B---3--:R-:W4:Y:S02]  /*09f0*/  LDG.E R19, desc[UR4][R4.64+0x14] ;  /* 0x0000140404137981 */ /* 0x008f24000c1e1900 */
[----:B----4-:R-:W-:-:S05]  /*0a00*/  IMAD.IADD R19, R14, 0x1, R19 ;  /* 0x000000010e137824 */ /* 0x010fca00078e0213 */
        /* <DEDUP_REMOVED lines=15> */
[----:B----4-:R-:W-:-:S05]  /*0b00*/  IADD3 R19, PT, PT, R14, R19, RZ ;  /* 0x000000130e137210 */ /* 0x010fca0007ffe0ff */
        /* <DEDUP_REMOVED lines=8> */
[----:B------:R-:W-:Y:S04]  /*0b90*/  STG.E desc[UR4][R2.64+0x2c], R15 ;  /* 0x00002c0f02007986 */ /* 0x000fe8000c101904 */
[----:B------:R-:W4:Y:S04]  /*0ba0*/  LDG.E R14, desc[UR4][R6.64+0x30] ;  /* 0x00003004060e7981 */ /* 0x000f28000c1e1900 */
[----:B--2---:R-:W4:Y:S01]  /*0bb0*/  LDG.E R17, desc[UR4][R4.64+0x30] ;  /* 0x0000300404117981 */ /* 0x004f22000c1e1900 */
[----:B------:R-:W-:-:S05]  /*0bc0*/  IADD3 R11, P1, PT, R11, 0x10, RZ ;  /* 0x000000100b0b7810 */ /* 0x000fca0007f3e0ff */
[----:B------:R-:W-:Y:S01]  /*0bd0*/  IMAD.X R9, RZ, RZ, R9, P1 ;  /* 0x000000ffff097224 */ /* 0x000fe200008e0609 */
[----:B------:R-:W-:Y:S01]  /*0be0*/  ISETP.GE.U32.AND P1, PT, R11, R12, PT ;  /* 0x0000000c0b00720c */ /* 0x000fe20003f26070 */
[----:B----4-:R-:W-:-:S05]  /*0bf0*/  IMAD.IADD R17, R14, 0x1, R17 ;  /* 0x000000010e117824 */ /* 0x010fca00078e0211 */
[----:B------:R-:W-:Y:S04]  /*0c00*/  STG.E desc[UR4][R2.64+0x30], R17 ;  /* 0x0000301102007986 */ /* 0x000fe8000c101904 */
[----:B------:R1:W2:Y:S04]  /*0c10*/  LDG.E R14, desc[UR4][R6.64+0x34] ;  /* 0x00003404060e7981 */ /* 0x0002a8000c1e1900 */
[----:B---3--:R3:W2:Y:S01]  /*0c20*/  LDG.E R19, desc[UR4][R4.64+0x34] ;  /* 0x0000340404137981 */ /* 0x0086a2000c1e1900 */
[----:B------:R-:W-:Y:S02]  /*0c30*/  ISETP.GE.U32.AND.EX P1, PT, R9, R10, PT, P1 ;  /* 0x0000000a0900720c */ /* 0x000fe40003f26110 */
[----:B0-----:R-:W-:-:S02]  /*0c40*/  IADD3 R13, P4, PT, R2, 0x40, RZ ;  /* 0x00000040020d7810 */ /* 0x001fc40007f9e0ff */
[----:B-1----:R-:W-:Y:S02]  /*0c50*/  IADD3 R6, P2, PT, R6, 0x40, RZ ;  /* 0x0000004006067810 */ /* 0x002fe40007f5e0ff */
[----:B---3--:R-:W-:-:S03]  /*0c60*/  IADD3 R4, P3, PT, R4, 0x40, RZ ;  /* 0x0000004004047810 */ /* 0x008fc60007f7e0ff */
[----:B------:R-:W-:Y:S02]  /*0c70*/  IMAD.X R7, RZ, RZ, R7, P2 ;  /* 0x000000ffff077224 */ /* 0x000fe400010e0607 */
[----:B------:R-:W-:Y:S02]  /*0c80*/  IMAD.X R5, RZ, RZ, R5, P3 ;  /* 0x000000ffff057224 */ /* 0x000fe400018e0605 */
[----:B--2---:R-:W-:Y:S02]  /*0c90*/  IMAD.IADD R19, R14, 0x1, R19 ;  /* 0x000000010e137824 */ /* 0x004fe400078e0213 */
[----:B------:R-:W-:-:S03]  /*0ca0*/  IMAD.X R14, RZ, RZ, R3, P4 ;  /* 0x000000ffff0e7224 */ /* 0x000fc600020e0603 */
[----:B------:R0:W-:Y:S02]  /*0cb0*/  STG.E desc[UR4][R2.64+0x34], R19 ;  /* 0x0000341302007986 */ /* 0x0001e4000c101904 */
[----:B0-----:R-:W-:Y:S02]  /*0cc0*/  IMAD.MOV.U32 R2, RZ, RZ, R13 ;  /* 0x000000ffff027224 */ /* 0x001fe400078e000d */
[----:B------:R-:W-:Y:S01]  /*0cd0*/  IMAD.MOV.U32 R3, RZ, RZ, R14 ;  /* 0x000000ffff037224 */ /* 0x000fe200078e000e */
[----:B------:R-:W-:Y:S06]  /*0ce0*/  @!P1 BRA `(.L_x_8) ;  /* 0xfffffff800cc9947 */ /* 0x000fec000383ffff */
.L_x_7:
[----:B------:R-:W-:Y:S05]  /*0cf0*/  BSYNC.RECONVERGENT B0 ;  /* 0x0000000000007941 */ /* 0x000fea0003800200 */
.L_x_6:
        /* <DEDUP_REMOVED lines=24> */
[----:B------:R-:W4:Y:S04]  /*0e80*/  LDG.E R10, desc[UR4][R6.64+0x8] ;  /* 0x00000804060a7981 */ /* 0x000f28000c1e1900 */
[----:B0-----:R-:W4:Y:S02]  /*0e90*/  LDG.E R13, desc[UR4][R4.64+0x8] ;  /* 0x00000804040d7981 */ /* 0x001f24000c1e1900 */
[----:B----4-:R-:W-:-:S05]  /*0ea0*/  IMAD.IADD R13, R10, 0x1, R13 ;  /* 0x000000010a0d7824 */ /* 0x010fca00078e020d */
[----:B------:R-:W-:Y:S04]  /*0eb0*/  STG.E desc[UR4][R2.64+0x8], R13 ;  /* 0x0000080d02007986 */ /* 0x000fe8000c101904 */
[----:B------:R-:W4:Y:S04]  /*0ec0*/  LDG.E R10, desc[UR4][R6.64+0xc] ;  /* 0x00000c04060a7981 */ /* 0x000f28000c1e1900 */
[----:B-1----:R-:W4:Y:S02]  /*0ed0*/  LDG.E R15, desc[UR4][R4.64+0xc] ;  /* 0x00000c04040f7981 */ /* 0x002f24000c1e1900 */
[----:B----4-:R-:W-:-:S05]  /*0ee0*/  IADD3 R15, PT, PT, R10, R15, RZ ;  /* 0x0000000f0a0f7210 */ /* 0x010fca0007ffe0ff */
[----:B------:R0:W-:Y:S04]  /*0ef0*/  STG.E desc[UR4][R2.64+0xc], R15 ;  /* 0x00000c0f02007986 */ /* 0x0001e8000c101904 */
[----:B------:R-:W4:Y:S04]  /*0f00*/  LDG.E R10, desc[UR4][R6.64+0x10] ;  /* 0x00001004060a7981 */ /* 0x000f28000c1e1900 */
[----:B--2---:R-:W4:Y:S02]  /*0f10*/  LDG.E R17, desc[UR4][R4.64+0x10] ;  /* 0x0000100404117981 */ /* 0x004f24000c1e1900 */
[----:B----4-:R-:W-:-:S05]  /*0f20*/  IMAD.IADD R17, R10, 0x1, R17 ;  /* 0x000000010a117824 */ /* 0x010fca00078e0211 */
[----:B------:R-:W-:Y:S04]  /*0f30*/  STG.E desc[UR4][R2.64+0x10], R17 ;  /* 0x0000101102007986 */ /* 0x000fe8000c101904 */
[----:B------:R-:W2:Y:S04]  /*0f40*/  LDG.E R10, desc[UR4][R6.64+0x14] ;  /* 0x00001404060a7981 */ /* 0x000ea8000c1e1900 */
[----:B---3--:R1:W2:Y:S01]  /*0f50*/  LDG.E R19, desc[UR4][R4.64+0x14] ;  /* 0x0000140404137981 */ /* 0x0082a2000c1e1900 */
[----:B------:R-:W-:Y:S02]  /*0f60*/  IADD3 R14, P2, PT, R6, 0x20, RZ ;  /* 0x00000020060e7810 */ /* 0x000fe40007f5e0ff */
[----:B------:R-:W-:-:S02]  /*0f70*/  IADD3 R11, P1, PT, R11, 0x8, RZ ;  /* 0x000000080b0b7810 */ /* 0x000fc40007f3e0ff */
[----:B------:R-:W-:Y:S01]  /*0f80*/  IADD3 R12, P3, PT, R4, 0x20, RZ ;  /* 0x00000020040c7810 */ /* 0x000fe20007f7e0ff */
[----:B0-----:R-:W-:Y:S01]  /*0f90*/  IMAD.X R15, RZ, RZ, R7, P2 ;  /* 0x000000ffff0f7224 */ /* 0x001fe200010e0607 */
[----:B------:R-:W-:Y:S01]  /*0fa0*/  PLOP3.LUT P0, PT, PT, PT, PT, 0x8, 0x80 ;  /* 0x000000000080781c */ /* 0x000fe20003f0e170 */
[----:B------:R-:W-:Y:S02]  /*0fb0*/  IMAD.X R9, RZ, RZ, R9, P1 ;  /* 0x000000ffff097224 */ /* 0x000fe400008e0609 */
[----:B-1----:R-:W-:Y:S02]  /*0fc0*/  IMAD.X R5, RZ, RZ, R5, P3 ;  /* 0x000000ffff057224 */ /* 0x002fe400018e0605 */
[----:B------:R-:W-:Y:S02]  /*0fd0*/  IMAD.MOV.U32 R6, RZ, RZ, R14 ;  /* 0x000000ffff067224 */ /* 0x000fe400078e000e */
[----:B------:R-:W-:Y:S02]  /*0fe0*/  IMAD.MOV.U32 R7, RZ, RZ, R15 ;  /* 0x000000ffff077224 */ /* 0x000fe400078e000f */
[----:B------:R-:W-:-:S02]  /*0ff0*/  IMAD.MOV.U32 R4, RZ, RZ, R12 ;  /* 0x000000ffff047224 */ /* 0x000fc400078e000c */
[----:B--2---:R-:W-:Y:S01]  /*1000*/  IMAD.IADD R19, R10, 0x1, R19 ;  /* 0x000000010a137824 */ /* 0x004fe200078e0213 */
[----:B------:R-:W-:-:S04]  /*1010*/  IADD3 R10, P4, PT, R2, 0x20, RZ ;  /* 0x00000020020a7810 */ /* 0x000fc80007f9e0ff */
[----:B------:R0:W-:Y:S01]  /*1020*/  STG.E desc[UR4][R2.64+0x14], R19 ;  /* 0x0000141302007986 */ /* 0x0001e2000c101904 */
[----:B------:R-:W-:Y:S02]  /*1030*/  IMAD.X R13, RZ, RZ, R3, P4 ;  /* 0x000000ffff0d7224 */ /* 0x000fe400020e0603 */
[----:B0-----:R-:W-:Y:S02]  /*1040*/  IMAD.MOV.U32 R2, RZ, RZ, R10 ;  /* 0x000000ffff027224 */ /* 0x001fe400078e000a */
[----:B------:R-:W-:-:S07]  /*1050*/  IMAD.MOV.U32 R3, RZ, RZ, R13 ;  /* 0x000000ffff037224 */ /* 0x000fce00078e000d */
.L_x_10:
[----:B------:R-:W-:Y:S05]  /*1060*/  BSYNC.RECONVERGENT B0 ;  /* 0x0000000000007941 */ /* 0x000fea0003800200 */
.L_x_9:
[----:B------:R-:W-:-:S04]  /*1070*/  ISETP.LT.U32.AND P1, PT, R11, R0, PT ;  /* 0x000000000b00720c */ /* 0x000fc80003f21070 */
[----:B------:R-:W-:-:S13]  /*1080*/  ISETP.LT.U32.OR.EX P0, PT, R9, R8, P0, P1 ;  /* 0x000000080900720c */ /* 0x000fda0000701510 */
[----:B------:R-:W-:Y:S05]  /*1090*/  @!P0 EXIT ;  /* 0x000000000000894d */ /* 0x000fea0003800000 */
[----:B------:R-:W2:Y:S04]  /*10a0*/  LDG.E R0, desc[UR4][R6.64+-0x8] ;  /* 0xfffff80406007981 */ /* 0x000ea8000c1e1900 */
[----:B------:R-:W2:Y:S02]  /*10b0*/  LDG.E R9, desc[UR4][R4.64+-0x8] ;  /* 0xfffff80404097981 */ /* 0x000ea4000c1e1900 */
[----:B--2---:R-:W-:-:S05]  /*10c0*/  IMAD.IADD R9, R0, 0x1, R9 ;  /* 0x0000000100097824 */ /* 0x004fca00078e0209 */
[----:B------:R-:W-:Y:S04]  /*10d0*/  STG.E desc[UR4][R2.64+-0x8], R9 ;  /* 0xfffff80902007986 */ /* 0x000fe8000c101904 */
        /* <DEDUP_REMOVED lines=11> */
[----:B------:R-:W-:Y:S01]  /*1190*/  STG.E desc[UR4][R2.64+0x4], R15 ;  /* 0x0000040f02007986 */ /* 0x000fe2000c101904 */
[----:B------:R-:W-:Y:S05]  /*11a0*/  EXIT ;  /* 0x000000000000794d */ /* 0x000fea0003800000 */
.L_x_11:
        /* <DEDUP_REMOVED lines=13> */
.L_x_13:


//--------------------- .nv.shared.reserved.0     --------------------------
	.section	.nv.shared.reserved.0,"aw",@nobits
	.weak		__nv_reservedSMEM_offset_0_alias
	.size		__nv_reservedSMEM_offset_0_alias, 0, 64
	.other		__nv_reservedSMEM_offset_0_alias,@"STO_CUDA_RESERVED_SHARED STV_DEFAULT"
__nv_reservedSMEM_offset_0_alias:
	.zero		0
	.zero		64


//--------------------- .nv.constant0._Z14vector_add_vecPKiS0_Pim --------------------------
	.section	.nv.constant0._Z14vector_add_vecPKiS0_Pim,"a",@progbits
	.sectionflags	@""
	.align	4
.nv.constant0._Z14vector_add_vecPKiS0_Pim:
	.zero		928


//--------------------- .nv.constant0._Z10vector_addPiS_S_mm --------------------------
	.section	.nv.constant0._Z10vector_addPiS_S_mm,"a",@progbits
	.sectionflags	@""
	.align	4
.nv.constant0._Z10vector_addPiS_S_mm:
	.zero		936


//--------------------- SYMBOLS --------------------------

	.type		.nv.reservedSmem.offset0,@object
	.size		.nv.reservedSmem.offset0,0x4
